//
// Generated by NVIDIA NVVM Compiler
//
// Compiler Build ID: CL-36424714
// Cuda compilation tools, release 13.0, V13.0.88
// Based on NVVM 20.0.0
//

.version 9.0
.target sm_100
.address_size 64

	// .globl	_Z9minA_cudaPiS_i

.visible .entry _Z9minA_cudaPiS_i(
	.param .u64 .ptr .align 1 _Z9minA_cudaPiS_i_param_0,
	.param .u64 .ptr .align 1 _Z9minA_cudaPiS_i_param_1,
	.param .u32 _Z9minA_cudaPiS_i_param_2
)
{


	ret;

}
	// .globl	_Z15last_digit_cudaPiS_i
.visible .entry _Z15last_digit_cudaPiS_i(
	.param .u64 .ptr .align 1 _Z15last_digit_cudaPiS_i_param_0,
	.param .u64 .ptr .align 1 _Z15last_digit_cudaPiS_i_param_1,
	.param .u32 _Z15last_digit_cudaPiS_i_param_2
)
{
	.reg .pred 	%p<2>;
	.reg .b32 	%r<13>;
	.reg .b64 	%rd<8>;

	ld.param.u64 	%rd1, [_Z15last_digit_cudaPiS_i_param_0];
	ld.param.u64 	%rd2, [_Z15last_digit_cudaPiS_i_param_1];
	ld.param.u32 	%r2, [_Z15last_digit_cudaPiS_i_param_2];
	mov.u32 	%r3, %tid.x;
	mov.u32 	%r4, %ctaid.x;
	shl.b32 	%r5, %r4, 5;
	add.s32 	%r1, %r5, %r3;
	setp.ge.s32 	%p1, %r1, %r2;
	@%p1 bra 	$L__BB1_2;
	cvta.to.global.u64 	%rd3, %rd1;
	cvta.to.global.u64 	%rd4, %rd2;
	mul.wide.s32 	%rd5, %r1, 4;
	add.s64 	%rd6, %rd3, %rd5;
	ld.global.u32 	%r6, [%rd6];
	mul.hi.s32 	%r7, %r6, 1717986919;
	shr.u32 	%r8, %r7, 31;
	shr.s32 	%r9, %r7, 2;
	add.s32 	%r10, %r9, %r8;
	mul.lo.s32 	%r11, %r10, 10;
	sub.s32 	%r12, %r6, %r11;
	add.s64 	%rd7, %rd4, %rd5;
	st.global.u32 	[%rd7], %r12;
$L__BB1_2:
	ret;

}


// ===== COMPILED SASS (sm_100) =====

	.target	sm_100

	.elftype	@"ET_EXEC"


//--------------------- .note.nv.tkinfo           --------------------------
	.section	.note.nv.tkinfo,"",@"SHT_NOTE"
	.sectionflags	@"SHF_NOTE_NV_TKINFO"
	.tkinfo
        /*0018*/ 	.word	0x00000002
        /*0030*/ 	.string	""
        /*0030*/ 	.string	"ptxas"
        /*0030*/ 	.string	"Cuda compilation tools, release 13.0, V13.0.88"
        /*0030*/ 	.string	"Build cuda_13.0.r13.0/compiler.36424714_0"
        /*0030*/ 	.string	"-arch sm_100 -m 64 "



//--------------------- .note.nv.cuinfo           --------------------------
	.section	.note.nv.cuinfo,"",@"SHT_NOTE"
	.sectionflags	@"SHF_NOTE_NV_CUINFO"
        /*0018*/ 	.short	0x0002
        /*001a*/ 	.short	0x0064
        /*001c*/ 	.short	0x0082
	.zero		2


//--------------------- .nv.info                  --------------------------
	.section	.nv.info,"",@"SHT_CUDA_INFO"
	.align	4


	//----- nvinfo : EIATTR_REGCOUNT
	.align		4
        /*0000*/ 	.byte	0x04, 0x2f
        /*0002*/ 	.short	(.L_1 - .L_0)
	.align		4
.L_0:
        /*0004*/ 	.word	index@(_Z9minA_cudaPiS_i)
        /*0008*/ 	.word	0x00000004


	//----- nvinfo : EIATTR_FRAME_SIZE
	.align		4
.L_1:
        /*000c*/ 	.byte	0x04, 0x11
        /*000e*/ 	.short	(.L_3 - .L_2)
	.align		4
.L_2:
        /*0010*/ 	.word	index@(_Z9minA_cudaPiS_i)
        /*0014*/ 	.word	0x00000000


	//----- nvinfo : EIATTR_REGCOUNT
	.align		4
.L_3:
        /*0018*/ 	.byte	0x04, 0x2f
        /*001a*/ 	.short	(.L_5 - .L_4)
	.align		4
.L_4:
        /*001c*/ 	.word	index@(_Z15last_digit_cudaPiS_i)
        /*0020*/ 	.word	0x0000000c


	//----- nvinfo : EIATTR_FRAME_SIZE
	.align		4
.L_5:
        /*0024*/ 	.byte	0x04, 0x11
        /*0026*/ 	.short	(.L_7 - .L_6)
	.align		4
.L_6:
        /*0028*/ 	.word	index@(_Z15last_digit_cudaPiS_i)
        /*002c*/ 	.word	0x00000000


	//----- nvinfo : EIATTR_MIN_STACK_SIZE
	.align		4
.L_7:
        /*0030*/ 	.byte	0x04, 0x12
        /*0032*/ 	.short	(.L_9 - .L_8)
	.align		4
.L_8:
        /*0034*/ 	.word	index@(_Z15last_digit_cudaPiS_i)
        /*0038*/ 	.word	0x00000000


	//----- nvinfo : EIATTR_MIN_STACK_SIZE
	.align		4
.L_9:
        /*003c*/ 	.byte	0x04, 0x12
        /*003e*/ 	.short	(.L_11 - .L_10)
	.align		4
.L_10:
        /*0040*/ 	.word	index@(_Z9minA_cudaPiS_i)
        /*0044*/ 	.word	0x00000000
.L_11:


//--------------------- .nv.compat                --------------------------
	.section	.nv.compat,"",@"SHT_CUDA_COMPAT_INFO"
	.align	4
        /*0000*/ 	.byte	0x02, 0x09, 0x00, 0x00, 0x02, 0x02, 0x01, 0x00, 0x02, 0x05, 0x05, 0x00, 0x03, 0x07, 0x01, 0x01
        /*0010*/ 	.byte	0x02, 0x03, 0x00, 0x00, 0x02, 0x06, 0x01, 0x00, 0x04, 0x0b, 0x08, 0x00, 0x09, 0x00, 0x00, 0x00
        /*0020*/ 	.byte	0x00, 0x00, 0x00, 0x00


//--------------------- .nv.info._Z15last_digit_cudaPiS_i --------------------------
	.section	.nv.info._Z15last_digit_cudaPiS_i,"",@"SHT_CUDA_INFO"
	.sectionflags	@""
	.align	4


	//----- nvinfo : EIATTR_CUDA_API_VERSION
	.align		4
        /*0000*/ 	.byte	0x04, 0x37
        /*0002*/ 	.short	(.L_13 - .L_12)
.L_12:
        /*0004*/ 	.word	0x00000082


	//----- nvinfo : EIATTR_KPARAM_INFO
	.align		4
.L_13:
        /*0008*/ 	.byte	0x04, 0x17
        /*000a*/ 	.short	(.L_15 - .L_14)
.L_14:
        /*000c*/ 	.word	0x00000000
        /*0010*/ 	.short	0x0002
        /*0012*/ 	.short	0x0010
        /*0014*/ 	.byte	0x00, 0xf0, 0x11, 0x00


	//----- nvinfo : EIATTR_KPARAM_INFO
	.align		4
.L_15:
        /*0018*/ 	.byte	0x04, 0x17
        /*001a*/ 	.short	(.L_17 - .L_16)
.L_16:
        /*001c*/ 	.word	0x00000000
        /*0020*/ 	.short	0x0001
        /*0022*/ 	.short	0x0008
        /*0024*/ 	.byte	0x00, 0xf5, 0x21, 0x00


	//----- nvinfo : EIATTR_KPARAM_INFO
	.align		4
.L_17:
        /*0028*/ 	.byte	0x04, 0x17
        /*002a*/ 	.short	(.L_19 - .L_18)
.L_18:
        /*002c*/ 	.word	0x00000000
        /*0030*/ 	.short	0x0000
        /*0032*/ 	.short	0x0000
        /*0034*/ 	.byte	0x00, 0xf5, 0x21, 0x00


	//----- nvinfo : EIATTR_SPARSE_MMA_MASK
	.align		4
.L_19:
        /*0038*/ 	.byte	0x03, 0x50
        /*003a*/ 	.short	0x0000


	//----- nvinfo : EIATTR_MAXREG_COUNT
	.align		4
        /*003c*/ 	.byte	0x03, 0x1b
        /*003e*/ 	.short	0x00ff


	//----- nvinfo : EIATTR_MERCURY_ISA_VERSION
	.align		4
        /*0040*/ 	.byte	0x03, 0x5f
        /*0042*/ 	.short	0x0101


	//----- nvinfo : EIATTR_VRC_CTA_INIT_COUNT
	.align		4
        /*0044*/ 	.byte	0x02, 0x4a
	.zero		1
	.zero		1


	//----- nvinfo : EIATTR_EXIT_INSTR_OFFSETS
	.align		4
        /*0048*/ 	.byte	0x04, 0x1c
        /*004a*/ 	.short	(.L_21 - .L_20)


	//   ....[0]....
.L_20:
        /*004c*/ 	.word	0x00000060


	//   ....[1]....
        /*0050*/ 	.word	0x00000120


	//----- nvinfo : EIATTR_CBANK_PARAM_SIZE
	.align		4
.L_21:
        /*0054*/ 	.byte	0x03, 0x19
        /*0056*/ 	.short	0x0014


	//----- nvinfo : EIATTR_PARAM_CBANK
	.align		4
        /*0058*/ 	.byte	0x04, 0x0a
        /*005a*/ 	.short	(.L_23 - .L_22)
	.align		4
.L_22:
        /*005c*/ 	.word	index@(.nv.constant0._Z15last_digit_cudaPiS_i)
        /*0060*/ 	.short	0x0380
        /*0062*/ 	.short	0x0014


	//----- nvinfo : EIATTR_SW_WAR
	.align		4
.L_23:
        /*0064*/ 	.byte	0x04, 0x36
        /*0066*/ 	.short	(.L_25 - .L_24)
.L_24:
        /*0068*/ 	.word	0x00000008
.L_25:


//--------------------- .nv.info._Z9minA_cudaPiS_i --------------------------
	.section	.nv.info._Z9minA_cudaPiS_i,"",@"SHT_CUDA_INFO"
	.sectionflags	@""
	.align	4


	//----- nvinfo : EIATTR_CUDA_API_VERSION
	.align		4
        /*0000*/ 	.byte	0x04, 0x37
        /*0002*/ 	.short	(.L_27 - .L_26)
.L_26:
        /*0004*/ 	.word	0x00000082


	//----- nvinfo : EIATTR_KPARAM_INFO
	.align		4
.L_27:
        /*0008*/ 	.byte	0x04, 0x17
        /*000a*/ 	.short	(.L_29 - .L_28)
.L_28:
        /*000c*/ 	.word	0x00000000
        /*0010*/ 	.short	0x0002
        /*0012*/ 	.short	0x0010
        /*0014*/ 	.byte	0x00, 0xf0, 0x11, 0x00


	//----- nvinfo : EIATTR_KPARAM_INFO
	.align		4
.L_29:
        /*0018*/ 	.byte	0x04, 0x17
        /*001a*/ 	.short	(.L_31 - .L_30)
.L_30:
        /*001c*/ 	.word	0x00000000
        /*0020*/ 	.short	0x0001
        /*0022*/ 	.short	0x0008
        /*0024*/ 	.byte	0x00, 0xf5, 0x21, 0x00


	//----- nvinfo : EIATTR_KPARAM_INFO
	.align		4
.L_31:
        /*0028*/ 	.byte	0x04, 0x17
        /*002a*/ 	.short	(.L_33 - .L_32)
.L_32:
        /*002c*/ 	.word	0x00000000
        /*0030*/ 	.short	0x0000
        /*0032*/ 	.short	0x0000
        /*0034*/ 	.byte	0x00, 0xf5, 0x21, 0x00


	//----- nvinfo : EIATTR_SPARSE_MMA_MASK
	.align		4
.L_33:
        /*0038*/ 	.byte	0x03, 0x50
        /*003a*/ 	.short	0x0000


	//----- nvinfo : EIATTR_MAXREG_COUNT
	.align		4
        /*003c*/ 	.byte	0x03, 0x1b
        /*003e*/ 	.short	0x00ff


	//----- nvinfo : EIATTR_MERCURY_ISA_VERSION
	.align		4
        /*0040*/ 	.byte	0x03, 0x5f
        /*0042*/ 	.short	0x0101


	//----- nvinfo : EIATTR_VRC_CTA_INIT_COUNT
	.align		4
        /*0044*/ 	.byte	0x02, 0x4a
	.zero		1
	.zero		1


	//----- nvinfo : EIATTR_EXIT_INSTR_OFFSETS
	.align		4
        /*0048*/ 	.byte	0x04, 0x1c
        /*004a*/ 	.short	(.L_35 - .L_34)


	//   ....[0]....
.L_34:
        /*004c*/ 	.word	0x00000010


	//----- nvinfo : EIATTR_CBANK_PARAM_SIZE
	.align		4
.L_35:
        /*0050*/ 	.byte	0x03, 0x19
        /*0052*/ 	.short	0x0014


	//----- nvinfo : EIATTR_PARAM_CBANK
	.align		4
        /*0054*/ 	.byte	0x04, 0x0a
        /*0056*/ 	.short	(.L_37 - .L_36)
	.align		4
.L_36:
        /*0058*/ 	.word	index@(.nv.constant0._Z9minA_cudaPiS_i)
        /*005c*/ 	.short	0x0380
        /*005e*/ 	.short	0x0014


	//----- nvinfo : EIATTR_SW_WAR
	.align		4
.L_37:
        /*0060*/ 	.byte	0x04, 0x36
        /*0062*/ 	.short	(.L_39 - .L_38)
.L_38:
        /*0064*/ 	.word	0x00000008
.L_39:


//--------------------- .nv.callgraph             --------------------------
	.section	.nv.callgraph,"",@"SHT_CUDA_CALLGRAPH"
	.align	4
	.sectionentsize	8
	.align		4
        /*0000*/ 	.word	0x00000000
	.align		4
        /*0004*/ 	.word	0xffffffff
	.align		4
        /*0008*/ 	.word	0x00000000
	.align		4
        /*000c*/ 	.word	0xfffffffe
	.align		4
        /*0010*/ 	.word	0x00000000
	.align		4
        /*0014*/ 	.word	0xfffffffd
	.align		4
        /*0018*/ 	.word	0x00000000
	.align		4
        /*001c*/ 	.word	0xfffffffc


//--------------------- .text._Z15last_digit_cudaPiS_i --------------------------
	.section	.text._Z15last_digit_cudaPiS_i,"ax",@progbits
	.align	128
        .global         _Z15last_digit_cudaPiS_i
        .type           _Z15last_digit_cudaPiS_i,@function
        .size           _Z15last_digit_cudaPiS_i,(.L_x_2 - _Z15last_digit_cudaPiS_i)
        .other          _Z15last_digit_cudaPiS_i,@"STO_CUDA_ENTRY STV_DEFAULT"
_Z15last_digit_cudaPiS_i:
.text._Z15last_digit_cudaPiS_i:
[----:B------:R-:W-:Y:S01]  /*0000*/  LDC R1, c[0x0][0x37c] ;  /* 0x0000df00ff017b82 */ /* 0x000fe20000000800 */
[----:B------:R-:W0:Y:S01]  /*0010*/  S2R R7, SR_TID.X ;  /* 0x0000000000077919 */ /* 0x000e220000002100 */
[----:B------:R-:W1:Y:S01]  /*0020*/  LDCU UR4, c[0x0][0x390] ;  /* 0x00007200ff0477ac */ /* 0x000e620008000800 */
[----:B------:R-:W0:Y:S02]  /*0030*/  S2R R0, SR_CTAID.X ;  /* 0x0000000000007919 */ /* 0x000e240000002500 */
[----:B0-----:R-:W-:-:S04]  /*0040*/  LEA R7, R0, R7, 0x5 ;  /* 0x0000000700077211 */ /* 0x001fc800078e28ff */
[----:B-1----:R-:W-:-:S13]  /*0050*/  ISETP.GE.AND P0, PT, R7, UR4, PT ;  /* 0x0000000407007c0c */ /* 0x002fda000bf06270 */
[----:B------:R-:W-:Y:S05]  /*0060*/  @P0 EXIT ;  /* 0x000000000000094d */ /* 0x000fea0003800000 */
[----:B------:R-:W0:Y:S01]  /*0070*/  LDC.64 R2, c[0x0][0x380] ;  /* 0x0000e000ff027b82 */ /* 0x000e220000000a00 */
[----:B------:R-:W1:Y:S07]  /*0080*/  LDCU.64 UR4, c[0x0][0x358] ;  /* 0x00006b00ff0477ac */ /* 0x000e6e0008000a00 */
[----:B------:R-:W2:Y:S01]  /*0090*/  LDC.64 R4, c[0x0][0x388] ;  /* 0x0000e200ff047b82 */ /* 0x000ea20000000a00 */
[----:B0-----:R-:W-:-:S06]  /*00a0*/  IMAD.WIDE R2, R7, 0x4, R2 ;  /* 0x0000000407027825 */ /* 0x001fcc00078e0202 */
[----:B-1----:R-:W3:Y:S01]  /*00b0*/  LDG.E R2, desc[UR4][R2.64] ;  /* 0x0000000402027981 */ /* 0x002ee2000c1e1900 */
[----:B--2---:R-:W-:-:S04]  /*00c0*/  IMAD.WIDE R4, R7, 0x4, R4 ;  /* 0x0000000407047825 */ /* 0x004fc800078e0204 */
[----:B---3--:R-:W-:-:S05]  /*00d0*/  IMAD.HI R0, R2, 0x66666667, RZ ;  /* 0x6666666702007827 */ /* 0x008fca00078e02ff */
[----:B------:R-:W-:-:S04]  /*00e0*/  SHF.R.U32.HI R9, RZ, 0x1f, R0 ;  /* 0x0000001fff097819 */ /* 0x000fc80000011600 */
[----:B------:R-:W-:-:S05]  /*00f0*/  LEA.HI.SX32 R9, R0, R9, 0x1e ;  /* 0x0000000900097211 */ /* 0x000fca00078ff2ff */
[----:B------:R-:W-:-:S05]  /*0100*/  IMAD R9, R9, -0xa, R2 ;  /* 0xfffffff609097824 */ /* 0x000fca00078e0202 */
[----:B------:R-:W-:Y:S01]  /*0110*/  STG.E desc[UR4][R4.64], R9 ;  /* 0x0000000904007986 */ /* 0x000fe2000c101904 */
[----:B------:R-:W-:Y:S05]  /*0120*/  EXIT ;  /* 0x000000000000794d */ /* 0x000fea0003800000 */
.L_x_0:
[----:B------:R-:W-:-:S00]  /*0130*/  BRA `(.L_x_0) ;  /* 0xfffffffc00fc7947 */ /* 0x000fc0000383ffff */
[----:B------:R-:W-:-:S00]  /*0140*/  NOP ;  /* 0x0000000000007918 */ /* 0x000fc00000000000 */
        /* <DEDUP_REMOVED lines=11> */
.L_x_2:


//--------------------- .text._Z9minA_cudaPiS_i   --------------------------
	.section	.text._Z9minA_cudaPiS_i,"ax",@progbits
	.align	128
        .global         _Z9minA_cudaPiS_i
        .type           _Z9minA_cudaPiS_i,@function
        .size           _Z9minA_cudaPiS_i,(.L_x_3 - _Z9minA_cudaPiS_i)
        .other          _Z9minA_cudaPiS_i,@"STO_CUDA_ENTRY STV_DEFAULT"
_Z9minA_cudaPiS_i:
.text._Z9minA_cudaPiS_i:
[----:B------:R-:W-:Y:S01]  /*0000*/  LDC R1, c[0x0][0x37c] ;  /* 0x0000df00ff017b82 */ /* 0x000fe20000000800 */
[----:B------:R-:W-:Y:S05]  /*0010*/  EXIT ;  /* 0x000000000000794d */ /* 0x000fea0003800000 */
.L_x_1:
        /* <DEDUP_REMOVED lines=14> */
.L_x_3:


//--------------------- .nv.shared.reserved.0     --------------------------
	.section	.nv.shared.reserved.0,"aw",@nobits
	.weak		__nv_reservedSMEM_offset_0_alias
	.size		__nv_reservedSMEM_offset_0_alias, 0, 64
	.other		__nv_reservedSMEM_offset_0_alias,@"STO_CUDA_RESERVED_SHARED STV_DEFAULT"
__nv_reservedSMEM_offset_0_alias:
	.zero		0
	.zero		64


//--------------------- .nv.constant0._Z15last_digit_cudaPiS_i --------------------------
	.section	.nv.constant0._Z15last_digit_cudaPiS_i,"a",@progbits
	.sectionflags	@""
	.align	4
.nv.constant0._Z15last_digit_cudaPiS_i:
	.zero		916


//--------------------- .nv.constant0._Z9minA_cudaPiS_i --------------------------
	.section	.nv.constant0._Z9minA_cudaPiS_i,"a",@progbits
	.sectionflags	@""
	.align	4
.nv.constant0._Z9minA_cudaPiS_i:
	.zero		916


//--------------------- SYMBOLS --------------------------

	.type		.nv.reservedSmem.offset0,@object
	.size		.nv.reservedSmem.offset0,0x4
